//
// Generated by NVIDIA NVVM Compiler
//
// Compiler Build ID: CL-36424714
// Cuda compilation tools, release 13.0, V13.0.88
// Based on NVVM 20.0.0
//

.version 9.0
.target sm_100
.address_size 64

	// .globl	_Z27collectZeroIndicesSharedMemPKiiPiS1_S1_
// _ZZ24block_exclusive_scan_0_1jiRjE9warp_sums has been demoted
// _ZZ24block_exclusive_scan_0_1jiRjE12warp_offsets has been demoted
// _ZZ24block_exclusive_scan_0_1jiRjE8tile_sum has been demoted

.visible .entry _Z27collectZeroIndicesSharedMemPKiiPiS1_S1_(
	.param .u64 .ptr .align 1 _Z27collectZeroIndicesSharedMemPKiiPiS1_S1__param_0,
	.param .u32 _Z27collectZeroIndicesSharedMemPKiiPiS1_S1__param_1,
	.param .u64 .ptr .align 1 _Z27collectZeroIndicesSharedMemPKiiPiS1_S1__param_2,
	.param .u64 .ptr .align 1 _Z27collectZeroIndicesSharedMemPKiiPiS1_S1__param_3,
	.param .u64 .ptr .align 1 _Z27collectZeroIndicesSharedMemPKiiPiS1_S1__param_4
)
{
	.reg .pred 	%p<41>;
	.reg .b32 	%r<94>;
	.reg .b64 	%rd<17>;
	// demoted variable
	.shared .align 4 .b8 _ZZ24block_exclusive_scan_0_1jiRjE9warp_sums[128];
	// demoted variable
	.shared .align 4 .b8 _ZZ24block_exclusive_scan_0_1jiRjE12warp_offsets[128];
	// demoted variable
	.shared .align 4 .u32 _ZZ24block_exclusive_scan_0_1jiRjE8tile_sum;
	ld.param.u64 	%rd3, [_Z27collectZeroIndicesSharedMemPKiiPiS1_S1__param_0];
	ld.param.u32 	%r29, [_Z27collectZeroIndicesSharedMemPKiiPiS1_S1__param_1];
	ld.param.u64 	%rd4, [_Z27collectZeroIndicesSharedMemPKiiPiS1_S1__param_2];
	ld.param.u64 	%rd5, [_Z27collectZeroIndicesSharedMemPKiiPiS1_S1__param_3];
	ld.param.u64 	%rd6, [_Z27collectZeroIndicesSharedMemPKiiPiS1_S1__param_4];
	mov.u32 	%r1, %ctaid.x;
	setp.ge.s32 	%p1, %r1, %r29;
	@%p1 bra 	$L__BB0_24;
	mul.lo.s32 	%r2, %r29, %r1;
	mov.u32 	%r3, %tid.x;
	setp.ne.s32 	%p2, %r3, 0;
	@%p2 bra 	$L__BB0_3;
	cvta.to.global.u64 	%rd7, %rd5;
	mul.wide.u32 	%rd8, %r1, 4;
	add.s64 	%rd9, %rd7, %rd8;
	st.global.u32 	[%rd9], %r2;
$L__BB0_3:
	bar.sync 	0;
	mov.u32 	%r4, %ntid.x;
	and.b32  	%r5, %r3, 31;
	not.b32 	%r31, %r3;
	shr.u32 	%r6, %r3, 5;
	shl.b32 	%r32, %r6, 2;
	mov.u32 	%r33, _ZZ24block_exclusive_scan_0_1jiRjE9warp_sums;
	add.s32 	%r7, %r33, %r32;
	or.b32  	%r8, %r31, -993;
	shl.b32 	%r34, %r3, 2;
	and.b32  	%r35, %r34, 124;
	add.s32 	%r9, %r33, %r35;
	mov.u32 	%r36, _ZZ24block_exclusive_scan_0_1jiRjE12warp_offsets;
	add.s32 	%r10, %r36, %r35;
	add.s32 	%r11, %r36, %r32;
	cvta.to.global.u64 	%rd1, %rd3;
	cvta.to.global.u64 	%rd2, %rd4;
	mov.b32 	%r89, 0;
	mov.u32 	%r90, %r89;
$L__BB0_4:
	add.s32 	%r14, %r89, %r3;
	sub.s32 	%r38, %r29, %r89;
	min.u32 	%r15, %r4, %r38;
	setp.ge.u32 	%p3, %r3, %r15;
	mov.b32 	%r91, 0;
	@%p3 bra 	$L__BB0_6;
	add.s32 	%r39, %r14, %r2;
	mul.wide.s32 	%rd10, %r39, 4;
	add.s64 	%rd11, %rd1, %rd10;
	ld.global.nc.u32 	%r40, [%rd11];
	setp.eq.s32 	%p4, %r40, 0;
	selp.u32 	%r91, 1, 0, %p4;
$L__BB0_6:
	setp.lt.u32 	%p5, %r5, 16;
	setp.lt.u32 	%p6, %r5, 8;
	setp.lt.u32 	%p7, %r5, 4;
	setp.lt.u32 	%p8, %r5, 2;
	setp.ne.s32 	%p9, %r5, 0;
	setp.eq.s32 	%p10, %r5, 0;
	shfl.sync.up.b32	%r41|%p11, %r91, 1, 0, -1;
	selp.b32 	%r42, 0, %r41, %p10;
	add.s32 	%r43, %r42, %r91;
	shfl.sync.up.b32	%r44|%p12, %r43, 2, 0, -1;
	selp.b32 	%r45, 0, %r44, %p8;
	add.s32 	%r46, %r45, %r43;
	shfl.sync.up.b32	%r47|%p13, %r46, 4, 0, -1;
	selp.b32 	%r48, 0, %r47, %p7;
	add.s32 	%r49, %r48, %r46;
	shfl.sync.up.b32	%r50|%p14, %r49, 8, 0, -1;
	selp.b32 	%r51, 0, %r50, %p6;
	add.s32 	%r52, %r51, %r49;
	shfl.sync.up.b32	%r53|%p15, %r52, 16, 0, -1;
	selp.b32 	%r54, 0, %r53, %p5;
	add.s32 	%r18, %r54, %r52;
	add.s32 	%r55, %r15, 31;
	shr.u32 	%r19, %r55, 5;
	@%p9 bra 	$L__BB0_8;
	mov.b32 	%r56, 0;
	st.shared.u32 	[%r7], %r56;
$L__BB0_8:
	bar.sync 	0;
	add.s32 	%r57, %r15, %r8;
	max.s32 	%r58, %r57, 0;
	min.s32 	%r59, %r58, 31;
	setp.ne.s32 	%p16, %r5, %r59;
	setp.ge.u32 	%p17, %r6, %r19;
	or.pred  	%p18, %p16, %p17;
	@%p18 bra 	$L__BB0_10;
	st.shared.u32 	[%r7], %r18;
$L__BB0_10:
	setp.gt.u32 	%p19, %r3, 31;
	bar.sync 	0;
	@%p19 bra 	$L__BB0_15;
	setp.ge.u32 	%p20, %r5, %r19;
	mov.b32 	%r92, 0;
	@%p20 bra 	$L__BB0_13;
	ld.shared.u32 	%r92, [%r9];
$L__BB0_13:
	setp.ge.u32 	%p21, %r5, %r19;
	setp.lt.u32 	%p22, %r5, 16;
	setp.lt.u32 	%p23, %r5, 8;
	setp.lt.u32 	%p24, %r5, 4;
	setp.lt.u32 	%p25, %r5, 2;
	setp.eq.s32 	%p26, %r5, 0;
	shfl.sync.up.b32	%r63|%p27, %r92, 1, 0, -1;
	selp.b32 	%r64, 0, %r63, %p26;
	add.s32 	%r65, %r64, %r92;
	shfl.sync.up.b32	%r66|%p28, %r65, 2, 0, -1;
	selp.b32 	%r67, 0, %r66, %p25;
	add.s32 	%r68, %r67, %r65;
	shfl.sync.up.b32	%r69|%p29, %r68, 4, 0, -1;
	selp.b32 	%r70, 0, %r69, %p24;
	add.s32 	%r71, %r70, %r68;
	shfl.sync.up.b32	%r72|%p30, %r71, 8, 0, -1;
	selp.b32 	%r73, 0, %r72, %p23;
	add.s32 	%r74, %r73, %r71;
	shfl.sync.up.b32	%r75|%p31, %r74, 16, 0, -1;
	selp.b32 	%r76, 0, %r75, %p22;
	add.s32 	%r77, %r76, %r74;
	sub.s32 	%r22, %r77, %r92;
	@%p21 bra 	$L__BB0_15;
	st.shared.u32 	[%r10], %r22;
$L__BB0_15:
	setp.ge.u32 	%p32, %r6, %r19;
	bar.sync 	0;
	mov.b32 	%r93, 0;
	@%p32 bra 	$L__BB0_17;
	ld.shared.u32 	%r93, [%r11];
$L__BB0_17:
	setp.lt.u32 	%p33, %r3, %r15;
	sub.s32 	%r79, %r18, %r91;
	add.s32 	%r80, %r79, %r93;
	selp.b32 	%r25, %r80, 0, %p33;
	add.s32 	%r81, %r15, -1;
	setp.ne.s32 	%p34, %r3, %r81;
	@%p34 bra 	$L__BB0_19;
	ld.shared.u32 	%r82, [%r7];
	ld.shared.u32 	%r83, [%r11];
	add.s32 	%r84, %r83, %r82;
	st.shared.u32 	[_ZZ24block_exclusive_scan_0_1jiRjE8tile_sum], %r84;
$L__BB0_19:
	setp.ge.u32 	%p35, %r3, %r15;
	bar.sync 	0;
	ld.shared.u32 	%r26, [_ZZ24block_exclusive_scan_0_1jiRjE8tile_sum];
	setp.eq.s32 	%p36, %r91, 0;
	or.pred  	%p37, %p35, %p36;
	@%p37 bra 	$L__BB0_21;
	add.s32 	%r86, %r90, %r2;
	add.s32 	%r87, %r86, %r25;
	mul.wide.u32 	%rd12, %r87, 4;
	add.s64 	%rd13, %rd2, %rd12;
	st.global.u32 	[%rd13], %r14;
$L__BB0_21:
	setp.eq.s32 	%p38, %r3, 0;
	selp.b32 	%r88, %r26, 0, %p38;
	add.s32 	%r90, %r88, %r90;
	bar.sync 	0;
	add.s32 	%r89, %r89, %r4;
	setp.lt.s32 	%p39, %r89, %r29;
	@%p39 bra 	$L__BB0_4;
	setp.ne.s32 	%p40, %r3, 0;
	@%p40 bra 	$L__BB0_24;
	cvta.to.global.u64 	%rd14, %rd6;
	mul.wide.u32 	%rd15, %r1, 4;
	add.s64 	%rd16, %rd14, %rd15;
	st.global.u32 	[%rd16], %r90;
$L__BB0_24:
	ret;

}


// ===== COMPILED SASS (sm_100) =====

	.target	sm_100

	.elftype	@"ET_EXEC"


//--------------------- .note.nv.tkinfo           --------------------------
	.section	.note.nv.tkinfo,"",@"SHT_NOTE"
	.sectionflags	@"SHF_NOTE_NV_TKINFO"
	.tkinfo
        /*0018*/ 	.word	0x00000002
        /*0030*/ 	.string	""
        /*0030*/ 	.string	"ptxas"
        /*0030*/ 	.string	"Cuda compilation tools, release 13.0, V13.0.88"
        /*0030*/ 	.string	"Build cuda_13.0.r13.0/compiler.36424714_0"
        /*0030*/ 	.string	"-arch sm_100 -m 64 "



//--------------------- .note.nv.cuinfo           --------------------------
	.section	.note.nv.cuinfo,"",@"SHT_NOTE"
	.sectionflags	@"SHF_NOTE_NV_CUINFO"
        /*0018*/ 	.short	0x0002
        /*001a*/ 	.short	0x0064
        /*001c*/ 	.short	0x0082
	.zero		2


//--------------------- .nv.info                  --------------------------
	.section	.nv.info,"",@"SHT_CUDA_INFO"
	.align	4


	//----- nvinfo : EIATTR_REGCOUNT
	.align		4
        /*0000*/ 	.byte	0x04, 0x2f
        /*0002*/ 	.short	(.L_1 - .L_0)
	.align		4
.L_0:
        /*0004*/ 	.word	index@(_Z27collectZeroIndicesSharedMemPKiiPiS1_S1_)
        /*0008*/ 	.word	0x0000001e


	//----- nvinfo : EIATTR_FRAME_SIZE
	.align		4
.L_1:
        /*000c*/ 	.byte	0x04, 0x11
        /*000e*/ 	.short	(.L_3 - .L_2)
	.align		4
.L_2:
        /*0010*/ 	.word	index@(_Z27collectZeroIndicesSharedMemPKiiPiS1_S1_)
        /*0014*/ 	.word	0x00000000


	//----- nvinfo : EIATTR_MIN_STACK_SIZE
	.align		4
.L_3:
        /*0018*/ 	.byte	0x04, 0x12
        /*001a*/ 	.short	(.L_5 - .L_4)
	.align		4
.L_4:
        /*001c*/ 	.word	index@(_Z27collectZeroIndicesSharedMemPKiiPiS1_S1_)
        /*0020*/ 	.word	0x00000000
.L_5:


//--------------------- .nv.compat                --------------------------
	.section	.nv.compat,"",@"SHT_CUDA_COMPAT_INFO"
	.align	4
        /*0000*/ 	.byte	0x02, 0x09, 0x00, 0x00, 0x02, 0x02, 0x01, 0x00, 0x02, 0x05, 0x05, 0x00, 0x03, 0x07, 0x01, 0x01
        /*0010*/ 	.byte	0x02, 0x03, 0x00, 0x00, 0x02, 0x06, 0x01, 0x00, 0x04, 0x0b, 0x08, 0x00, 0x09, 0x00, 0x00, 0x00
        /*0020*/ 	.byte	0x00, 0x00, 0x00, 0x00


//--------------------- .nv.info._Z27collectZeroIndicesSharedMemPKiiPiS1_S1_ --------------------------
	.section	.nv.info._Z27collectZeroIndicesSharedMemPKiiPiS1_S1_,"",@"SHT_CUDA_INFO"
	.sectionflags	@""
	.align	4


	//----- nvinfo : EIATTR_CUDA_API_VERSION
	.align		4
        /*0000*/ 	.byte	0x04, 0x37
        /*0002*/ 	.short	(.L_7 - .L_6)
.L_6:
        /*0004*/ 	.word	0x00000082


	//----- nvinfo : EIATTR_KPARAM_INFO
	.align		4
.L_7:
        /*0008*/ 	.byte	0x04, 0x17
        /*000a*/ 	.short	(.L_9 - .L_8)
.L_8:
        /*000c*/ 	.word	0x00000000
        /*0010*/ 	.short	0x0004
        /*0012*/ 	.short	0x0020
        /*0014*/ 	.byte	0x00, 0xf5, 0x21, 0x00


	//----- nvinfo : EIATTR_KPARAM_INFO
	.align		4
.L_9:
        /*0018*/ 	.byte	0x04, 0x17
        /*001a*/ 	.short	(.L_11 - .L_10)
.L_10:
        /*001c*/ 	.word	0x00000000
        /*0020*/ 	.short	0x0003
        /*0022*/ 	.short	0x0018
        /*0024*/ 	.byte	0x00, 0xf5, 0x21, 0x00


	//----- nvinfo : EIATTR_KPARAM_INFO
	.align		4
.L_11:
        /*0028*/ 	.byte	0x04, 0x17
        /*002a*/ 	.short	(.L_13 - .L_12)
.L_12:
        /*002c*/ 	.word	0x00000000
        /*0030*/ 	.short	0x0002
        /*0032*/ 	.short	0x0010
        /*0034*/ 	.byte	0x00, 0xf5, 0x21, 0x00


	//----- nvinfo : EIATTR_KPARAM_INFO
	.align		4
.L_13:
        /*0038*/ 	.byte	0x04, 0x17
        /*003a*/ 	.short	(.L_15 - .L_14)
.L_14:
        /*003c*/ 	.word	0x00000000
        /*0040*/ 	.short	0x0001
        /*0042*/ 	.short	0x0008
        /*0044*/ 	.byte	0x00, 0xf0, 0x11, 0x00


	//----- nvinfo : EIATTR_KPARAM_INFO
	.align		4
.L_15:
        /*0048*/ 	.byte	0x04, 0x17
        /*004a*/ 	.short	(.L_17 - .L_16)
.L_16:
        /*004c*/ 	.word	0x00000000
        /*0050*/ 	.short	0x0000
        /*0052*/ 	.short	0x0000
        /*0054*/ 	.byte	0x00, 0xf5, 0x21, 0x00


	//----- nvinfo : EIATTR_SPARSE_MMA_MASK
	.align		4
.L_17:
        /*0058*/ 	.byte	0x03, 0x50
        /*005a*/ 	.short	0x0000


	//----- nvinfo : EIATTR_MAXREG_COUNT
	.align		4
        /*005c*/ 	.byte	0x03, 0x1b
        /*005e*/ 	.short	0x00ff


	//----- nvinfo : EIATTR_NUM_BARRIERS
	.align		4
        /*0060*/ 	.byte	0x02, 0x4c
        /*0062*/ 	.byte	0x01
	.zero		1


	//----- nvinfo : EIATTR_MERCURY_ISA_VERSION
	.align		4
        /*0064*/ 	.byte	0x03, 0x5f
        /*0066*/ 	.short	0x0101


	//----- nvinfo : EIATTR_COOP_GROUP_MASK_REGIDS
	.align		4
        /*0068*/ 	.byte	0x04, 0x29
        /*006a*/ 	.short	(.L_19 - .L_18)


	//   ....[0]....
.L_18:
        /*006c*/ 	.word	0xffffffff


	//   ....[1]....
        /*0070*/ 	.word	0xffffffff


	//   ....[2]....
        /*0074*/ 	.word	0xffffffff


	//   ....[3]....
        /*0078*/ 	.word	0xffffffff


	//   ....[4]....
        /*007c*/ 	.word	0xffffffff


	//   ....[5]....
        /*0080*/ 	.word	0xffffffff


	//   ....[6]....
        /*0084*/ 	.word	0xffffffff


	//   ....[7]....
        /*0088*/ 	.word	0xffffffff


	//   ....[8]....
        /*008c*/ 	.word	0xffffffff


	//   ....[9]....
        /*0090*/ 	.word	0xffffffff


	//   ....[10]....
        /*0094*/ 	.word	0x05000018


	//   ....[11]....
        /*0098*/ 	.word	0x05000018


	//   ....[12]....
        /*009c*/ 	.word	0x05000018


	//   ....[13]....
        /*00a0*/ 	.word	0x05000018


	//   ....[14]....
        /*00a4*/ 	.word	0x05000018


	//----- nvinfo : EIATTR_COOP_GROUP_INSTR_OFFSETS
	.align		4
.L_19:
        /*00a8*/ 	.byte	0x04, 0x28
        /*00aa*/ 	.short	(.L_21 - .L_20)


	//   ....[0]....
.L_20:
        /*00ac*/ 	.word	0x00000370


	//   ....[1]....
        /*00b0*/ 	.word	0x000003a0


	//   ....[2]....
        /*00b4*/ 	.word	0x000003d0


	//   ....[3]....
        /*00b8*/ 	.word	0x00000410


	//   ....[4]....
        /*00bc*/ 	.word	0x00000480


	//   ....[5]....
        /*00c0*/ 	.word	0x00000540


	//   ....[6]....
        /*00c4*/ 	.word	0x00000570


	//   ....[7]....
        /*00c8*/ 	.word	0x000005a0


	//   ....[8]....
        /*00cc*/ 	.word	0x000005d0


	//   ....[9]....
        /*00d0*/ 	.word	0x00000600


	//   ....[10]....
        /*00d4*/ 	.word	0x000008e0


	//   ....[11]....
        /*00d8*/ 	.word	0x00000960


	//   ....[12]....
        /*00dc*/ 	.word	0x000009e0


	//   ....[13]....
        /*00e0*/ 	.word	0x00000a60


	//   ....[14]....
        /*00e4*/ 	.word	0x00000ad0


	//----- nvinfo : EIATTR_VRC_CTA_INIT_COUNT
	.align		4
.L_21:
        /*00e8*/ 	.byte	0x02, 0x4a
	.zero		1
	.zero		1


	//----- nvinfo : EIATTR_EXIT_INSTR_OFFSETS
	.align		4
        /*00ec*/ 	.byte	0x04, 0x1c
        /*00ee*/ 	.short	(.L_23 - .L_22)


	//   ....[0]....
.L_22:
        /*00f0*/ 	.word	0x00000040


	//   ....[1]....
        /*00f4*/ 	.word	0x00000840


	//   ....[2]....
        /*00f8*/ 	.word	0x00000880


	//----- nvinfo : EIATTR_CRS_STACK_SIZE
	.align		4
.L_23:
        /*00fc*/ 	.byte	0x04, 0x1e
        /*00fe*/ 	.short	(.L_25 - .L_24)
.L_24:
        /*0100*/ 	.word	0x00000000


	//----- nvinfo : EIATTR_CBANK_PARAM_SIZE
	.align		4
.L_25:
        /*0104*/ 	.byte	0x03, 0x19
        /*0106*/ 	.short	0x0028


	//----- nvinfo : EIATTR_PARAM_CBANK
	.align		4
        /*0108*/ 	.byte	0x04, 0x0a
        /*010a*/ 	.short	(.L_27 - .L_26)
	.align		4
.L_26:
        /*010c*/ 	.word	index@(.nv.constant0._Z27collectZeroIndicesSharedMemPKiiPiS1_S1_)
        /*0110*/ 	.short	0x0380
        /*0112*/ 	.short	0x0028


	//----- nvinfo : EIATTR_SW_WAR
	.align		4
.L_27:
        /*0114*/ 	.byte	0x04, 0x36
        /*0116*/ 	.short	(.L_29 - .L_28)
.L_28:
        /*0118*/ 	.word	0x00000008
.L_29:


//--------------------- .nv.callgraph             --------------------------
	.section	.nv.callgraph,"",@"SHT_CUDA_CALLGRAPH"
	.align	4
	.sectionentsize	8
	.align		4
        /*0000*/ 	.word	0x00000000
	.align		4
        /*0004*/ 	.word	0xffffffff
	.align		4
        /*0008*/ 	.word	0x00000000
	.align		4
        /*000c*/ 	.word	0xfffffffe
	.align		4
        /*0010*/ 	.word	0x00000000
	.align		4
        /*0014*/ 	.word	0xfffffffd
	.align		4
        /*0018*/ 	.word	0x00000000
	.align		4
        /*001c*/ 	.word	0xfffffffc


//--------------------- .text._Z27collectZeroIndicesSharedMemPKiiPiS1_S1_ --------------------------
	.section	.text._Z27collectZeroIndicesSharedMemPKiiPiS1_S1_,"ax",@progbits
	.align	128
        .global         _Z27collectZeroIndicesSharedMemPKiiPiS1_S1_
        .type           _Z27collectZeroIndicesSharedMemPKiiPiS1_S1_,@function
        .size           _Z27collectZeroIndicesSharedMemPKiiPiS1_S1_,(.L_x_10 - _Z27collectZeroIndicesSharedMemPKiiPiS1_S1_)
        .other          _Z27collectZeroIndicesSharedMemPKiiPiS1_S1_,@"STO_CUDA_ENTRY STV_DEFAULT"
_Z27collectZeroIndicesSharedMemPKiiPiS1_S1_:
.text._Z27collectZeroIndicesSharedMemPKiiPiS1_S1_:
[----:B------:R-:W-:Y:S01]  /*0000*/  LDC R1, c[0x0][0x37c] ;  /* 0x0000df00ff017b82 */ /* 0x000fe20000000800 */
[----:B------:R-:W0:Y:S01]  /*0010*/  S2R R0, SR_CTAID.X ;  /* 0x0000000000007919 */ /* 0x000e220000002500 */
[----:B------:R-:W0:Y:S02]  /*0020*/  LDCU UR4, c[0x0][0x388] ;  /* 0x00007100ff0477ac */ /* 0x000e240008000800 */
[----:B0-----:R-:W-:-:S13]  /*0030*/  ISETP.GE.AND P0, PT, R0, UR4, PT ;  /* 0x0000000400007c0c */ /* 0x001fda000bf06270 */
[----:B------:R-:W-:Y:S05]  /*0040*/  @P0 EXIT ;  /* 0x000000000000094d */ /* 0x000fea0003800000 */
[----:B------:R-:W0:Y:S01]  /*0050*/  S2R R4, SR_TID.X ;  /* 0x0000000000047919 */ /* 0x000e220000002100 */
[----:B------:R-:W1:Y:S01]  /*0060*/  LDCU.64 UR10, c[0x0][0x358] ;  /* 0x00006b00ff0a77ac */ /* 0x000e620008000a00 */
[----:B------:R-:W2:Y:S01]  /*0070*/  S2UR UR7, SR_CgaCtaId ;  /* 0x00000000000779c3 */ /* 0x000ea20000008800 */
[----:B------:R-:W-:Y:S01]  /*0080*/  IMAD R5, R0, UR4, RZ ;  /* 0x0000000400057c24 */ /* 0x000fe2000f8e02ff */
[----:B------:R-:W-:Y:S01]  /*0090*/  UMOV UR4, 0x400 ;  /* 0x0000040000047882 */ /* 0x000fe20000000000 */
[----:B------:R-:W-:Y:S01]  /*00a0*/  IMAD.MOV.U32 R6, RZ, RZ, RZ ;  /* 0x000000ffff067224 */ /* 0x000fe200078e00ff */
[----:B------:R-:W-:Y:S01]  /*00b0*/  UIADD3 UR6, UPT, UPT, UR4, 0x80, URZ ;  /* 0x0000008004067890 */ /* 0x000fe2000fffe0ff */
[----:B------:R-:W3:Y:S03]  /*00c0*/  LDCU UR9, c[0x0][0x360] ;  /* 0x00006c00ff0977ac */ /* 0x000ee60008000800 */
[----:B------:R-:W4:Y:S01]  /*00d0*/  LDC R7, c[0x0][0x388] ;  /* 0x0000e200ff077b82 */ /* 0x000f220000000800 */
[----:B--2---:R-:W-:-:S02]  /*00e0*/  ULEA UR5, UR7, UR4, 0x18 ;  /* 0x0000000407057291 */ /* 0x004fc4000f8ec0ff */
[----:B------:R-:W-:Y:S01]  /*00f0*/  ULEA UR6, UR7, UR6, 0x18 ;  /* 0x0000000607067291 */ /* 0x000fe2000f8ec0ff */
[----:B------:R-:W-:Y:S01]  /*0100*/  UMOV UR4, URZ ;  /* 0x000000ff00047c82 */ /* 0x000fe20008000000 */
[C---:B0-----:R-:W-:Y:S01]  /*0110*/  ISETP.NE.AND P0, PT, R4.reuse, RZ, PT ;  /* 0x000000ff0400720c */ /* 0x041fe20003f05270 */
[C---:B------:R-:W-:Y:S01]  /*0120*/  IMAD.SHL.U32 R11, R4.reuse, 0x4, RZ ;  /* 0x00000004040b7824 */ /* 0x040fe200078e00ff */
[----:B------:R-:W-:Y:S02]  /*0130*/  SHF.R.U32.HI R8, RZ, 0x5, R4 ;  /* 0x00000005ff087819 */ /* 0x000fe40000011604 */
[C---:B------:R-:W-:Y:S02]  /*0140*/  LOP3.LUT R9, R4.reuse, 0x1f, RZ, 0xc0, !PT ;  /* 0x0000001f04097812 */ /* 0x040fe400078ec0ff */
[----:B------:R-:W-:Y:S02]  /*0150*/  LOP3.LUT R10, R4, 0xfffffc1f, RZ, 0xcf, !PT ;  /* 0xfffffc1f040a7812 */ /* 0x000fe400078ecfff */
[----:B------:R-:W-:-:S02]  /*0160*/  LOP3.LUT R11, R11, 0x7c, RZ, 0xc0, !PT ;  /* 0x0000007c0b0b7812 */ /* 0x000fc400078ec0ff */
[C---:B------:R-:W-:Y:S02]  /*0170*/  LEA R12, R8.reuse, UR5, 0x2 ;  /* 0x00000005080c7c11 */ /* 0x040fe4000f8e10ff */
[----:B------:R-:W-:Y:S01]  /*0180*/  LEA R13, R8, UR6, 0x2 ;  /* 0x00000006080d7c11 */ /* 0x000fe2000f8e10ff */
[----:B------:R-:W0:Y:S02]  /*0190*/  @!P0 LDC.64 R2, c[0x0][0x398] ;  /* 0x0000e600ff028b82 */ /* 0x000e240000000a00 */
[----:B0-----:R-:W-:-:S05]  /*01a0*/  @!P0 IMAD.WIDE.U32 R2, R0, 0x4, R2 ;  /* 0x0000000400028825 */ /* 0x001fca00078e0002 */
[----:B-1----:R0:W-:Y:S01]  /*01b0*/  @!P0 STG.E desc[UR10][R2.64], R5 ;  /* 0x0000000502008986 */ /* 0x0021e2000c10190a */
[----:B------:R-:W-:Y:S01]  /*01c0*/  BAR.SYNC.DEFER_BLOCKING 0x0 ;  /* 0x0000000000007b1d */ /* 0x000fe20000010000 */
[----:B------:R-:W-:-:S04]  /*01d0*/  ISETP.NE.AND P0, PT, R4, RZ, PT ;  /* 0x000000ff0400720c */ /* 0x000fc80003f05270 */
[----:B0--34-:R-:W-:-:S09]  /*01e0*/  P2R R2, PR, RZ, 0x1 ;  /* 0x00000001ff027803 */ /* 0x019fd20000000000 */
.L_x_2:
[----:B------:R-:W-:Y:S02]  /*01f0*/  IMAD R2, RZ, RZ, -UR4 ;  /* 0x80000004ff027e24 */ /* 0x000fe4000f8e02ff */
[----:B------:R-:W-:-:S03]  /*0200*/  VIADD R14, R4, UR4 ;  /* 0x00000004040e7c36 */ /* 0x000fc60008000000 */
[----:B------:R-:W-:-:S04]  /*0210*/  VIADDMNMX.U32 R15, R2, R7, UR9, PT ;  /* 0x00000009020f7e46 */ /* 0x000fc8000b800007 */
[----:B------:R-:W-:-:S13]  /*0220*/  ISETP.GE.U32.AND P0, PT, R4, R15, PT ;  /* 0x0000000f0400720c */ /* 0x000fda0003f06070 */
[----:B0-----:R-:W0:Y:S01]  /*0230*/  @!P0 LDC.64 R2, c[0x0][0x380] ;  /* 0x0000e000ff028b82 */ /* 0x001e220000000a00 */
[----:B------:R-:W-:-:S04]  /*0240*/  @!P0 IMAD.IADD R17, R5, 0x1, R14 ;  /* 0x0000000105118824 */ /* 0x000fc800078e020e */
[----:B0-----:R-:W-:-:S06]  /*0250*/  @!P0 IMAD.WIDE R2, R17, 0x4, R2 ;  /* 0x0000000411028825 */ /* 0x001fcc00078e0202 */
[----:B------:R-:W2:Y:S01]  /*0260*/  @!P0 LDG.E.CONSTANT R2, desc[UR10][R2.64] ;  /* 0x0000000a02028981 */ /* 0x000ea2000c1e9900 */
[----:B------:R-:W-:Y:S01]  /*0270*/  IMAD.MOV.U32 R16, RZ, RZ, RZ ;  /* 0x000000ffff107224 */ /* 0x000fe200078e00ff */
[----:B------:R-:W-:Y:S01]  /*0280*/  ISETP.NE.AND P4, PT, R9, RZ, PT ;  /* 0x000000ff0900720c */ /* 0x000fe20003f85270 */
[----:B------:R-:W-:Y:S01]  /*0290*/  VIADD R19, R15, 0x1f ;  /* 0x0000001f0f137836 */ /* 0x000fe20000000000 */
[C---:B------:R-:W-:Y:S01]  /*02a0*/  ISETP.GE.U32.AND P3, PT, R9.reuse, 0x2, PT ;  /* 0x000000020900780c */ /* 0x040fe20003f66070 */
[----:B------:R-:W-:Y:S01]  /*02b0*/  UIADD3 UR4, UPT, UPT, UR9, UR4, URZ ;  /* 0x0000000409047290 */ /* 0x000fe2000fffe0ff */
[C---:B------:R-:W-:Y:S02]  /*02c0*/  ISETP.GE.U32.AND P2, PT, R9.reuse, 0x4, PT ;  /* 0x000000040900780c */ /* 0x040fe40003f46070 */
[----:B------:R-:W-:Y:S02]  /*02d0*/  ISETP.NE.AND P5, PT, R9, RZ, PT ;  /* 0x000000ff0900720c */ /* 0x000fe40003fa5270 */
[----:B------:R-:W-:-:S04]  /*02e0*/  SHF.R.U32.HI R19, RZ, 0x5, R19 ;  /* 0x00000005ff137819 */ /* 0x000fc80000011613 */
[----:B------:R-:W-:-:S04]  /*02f0*/  ISETP.GE.U32.AND P6, PT, R8, R19, PT ;  /* 0x000000130800720c */ /* 0x000fc80003fc6070 */
[----:B------:R-:W-:-:S03]  /*0300*/  P2R R21, PR, RZ, 0x40 ;  /* 0x00000040ff157803 */ /* 0x000fc60000000000 */
[----:B------:R-:W-:Y:S01]  /*0310*/  @!P5 STS [R12], RZ ;  /* 0x000000ff0c00d388 */ /* 0x000fe20000000800 */
[----:B------:R-:W-:Y:S01]  /*0320*/  BAR.SYNC.DEFER_BLOCKING 0x0 ;  /* 0x0000000000007b1d */ /* 0x000fe20000010000 */
[----:B--2---:R-:W-:-:S04]  /*0330*/  @!P0 ISETP.NE.AND P1, PT, R2, RZ, PT ;  /* 0x000000ff0200820c */ /* 0x004fc80003f25270 */
[----:B------:R-:W-:Y:S02]  /*0340*/  @!P0 SEL R16, RZ, 0x1, P1 ;  /* 0x00000001ff108807 */ /* 0x000fe40000800000 */
[C---:B------:R-:W-:Y:S02]  /*0350*/  ISETP.GE.U32.AND P1, PT, R9.reuse, 0x8, PT ;  /* 0x000000080900780c */ /* 0x040fe40003f26070 */
[----:B------:R-:W-:Y:S01]  /*0360*/  ISETP.GE.U32.AND P0, PT, R9, 0x10, PT ;  /* 0x000000100900780c */ /* 0x000fe20003f06070 */
[----:B------:R-:W0:Y:S02]  /*0370*/  SHFL.UP PT, R17, R16, 0x1, RZ ;  /* 0x0420000010117989 */ /* 0x000e2400000e00ff */
[----:B0-----:R-:W-:-:S05]  /*0380*/  SEL R17, R17, RZ, P4 ;  /* 0x000000ff11117207 */ /* 0x001fca0002000000 */
[----:B------:R-:W-:-:S05]  /*0390*/  IMAD.IADD R17, R17, 0x1, R16 ;  /* 0x0000000111117824 */ /* 0x000fca00078e0210 */
[----:B------:R-:W0:Y:S02]  /*03a0*/  SHFL.UP PT, R18, R17, 0x2, RZ ;  /* 0x0440000011127989 */ /* 0x000e2400000e00ff */
[----:B0-----:R-:W-:-:S05]  /*03b0*/  SEL R18, R18, RZ, P3 ;  /* 0x000000ff12127207 */ /* 0x001fca0001800000 */
[----:B------:R-:W-:-:S05]  /*03c0*/  IMAD.IADD R18, R17, 0x1, R18 ;  /* 0x0000000111127824 */ /* 0x000fca00078e0212 */
[----:B------:R-:W0:Y:S02]  /*03d0*/  SHFL.UP PT, R2, R18, 0x4, RZ ;  /* 0x0480000012027989 */ /* 0x000e2400000e00ff */
[----:B0-----:R-:W-:-:S05]  /*03e0*/  SEL R3, R2, RZ, P2 ;  /* 0x000000ff02037207 */ /* 0x001fca0001000000 */
[----:B------:R-:W-:Y:S01]  /*03f0*/  IMAD.IADD R3, R18, 0x1, R3 ;  /* 0x0000000112037824 */ /* 0x000fe200078e0203 */
[----:B------:R-:W-:-:S04]  /*0400*/  VIADDMNMX R18, R15, R10, RZ, !PT ;  /* 0x0000000a0f127246 */ /* 0x000fc800078001ff */
[----:B------:R-:W0:Y:S01]  /*0410*/  SHFL.UP PT, R2, R3, 0x8, RZ ;  /* 0x0500000003027989 */ /* 0x000e2200000e00ff */
[----:B------:R-:W-:-:S04]  /*0420*/  VIMNMX R18, PT, PT, R18, 0x1f, PT ;  /* 0x0000001f12127848 */ /* 0x000fc80003fe0100 */
[----:B------:R-:W-:Y:S02]  /*0430*/  ISETP.NE.OR P5, PT, R9, R18, P6 ;  /* 0x000000120900720c */ /* 0x000fe400037a5670 */
[----:B------:R-:W-:-:S04]  /*0440*/  ISETP.LE.AND P6, PT, R7, UR4, PT ;  /* 0x0000000407007c0c */ /* 0x000fc8000bfc3270 */
[----:B------:R-:W-:Y:S02]  /*0450*/  P2R R22, PR, RZ, 0x40 ;  /* 0x00000040ff167803 */ /* 0x000fe40000000000 */
[----:B0-----:R-:W-:-:S05]  /*0460*/  SEL R2, R2, RZ, P1 ;  /* 0x000000ff02027207 */ /* 0x001fca0000800000 */
[----:B------:R-:W-:-:S05]  /*0470*/  IMAD.IADD R2, R3, 0x1, R2 ;  /* 0x0000000103027824 */ /* 0x000fca00078e0202 */
[----:B------:R-:W0:Y:S02]  /*0480*/  SHFL.UP PT, R17, R2, 0x10, RZ ;  /* 0x0600000002117989 */ /* 0x000e2400000e00ff */
[----:B0-----:R-:W-:-:S05]  /*0490*/  SEL R17, R17, RZ, P0 ;  /* 0x000000ff11117207 */ /* 0x001fca0000000000 */
[----:B------:R-:W-:-:S05]  /*04a0*/  IMAD.IADD R17, R2, 0x1, R17 ;  /* 0x0000000102117824 */ /* 0x000fca00078e0211 */
[----:B------:R0:W-:Y:S01]  /*04b0*/  @!P5 STS [R12], R17 ;  /* 0x000000110c00d388 */ /* 0x0001e20000000800 */
[----:B------:R-:W-:Y:S01]  /*04c0*/  BAR.SYNC.DEFER_BLOCKING 0x0 ;  /* 0x0000000000007b1d */ /* 0x000fe20000010000 */
[----:B------:R-:W-:-:S13]  /*04d0*/  ISETP.GT.U32.AND P5, PT, R4, 0x1f, PT ;  /* 0x0000001f0400780c */ /* 0x000fda0003fa4070 */
[----:B01----:R-:W-:Y:S05]  /*04e0*/  @P5 BRA `(.L_x_0) ;  /* 0x0000000000545947 */ /* 0x003fea0003800000 */
[----:B------:R-:W-:Y:S01]  /*04f0*/  ISETP.GE.U32.AND P5, PT, R9, R19, PT ;  /* 0x000000130900720c */ /* 0x000fe20003fa6070 */
[----:B------:R-:W-:Y:S01]  /*0500*/  IMAD.MOV.U32 R2, RZ, RZ, RZ ;  /* 0x000000ffff027224 */ /* 0x000fe200078e00ff */
[----:B------:R-:W-:-:S11]  /*0510*/  UMOV UR7, 0xffffffff ;  /* 0xffffffff00077882 */ /* 0x000fd60000000000 */
[----:B------:R0:W1:Y:S01]  /*0520*/  @!P5 LDS R2, [R11+UR5] ;  /* 0x000000050b02d984 */ /* 0x0000620008000800 */
[----:B------:R-:W-:Y:S05]  /*0530*/  BRA.DIV UR7, `(.L_x_1) ;  /* 0x0000000207d47947 */ /* 0x000fea000b800000 */
[----:B-1----:R-:W1:Y:S02]  /*0540*/  SHFL.UP PT, R3, R2, 0x1, RZ ;  /* 0x0420000002037989 */ /* 0x002e6400000e00ff */
[----:B-1----:R-:W-:-:S05]  /*0550*/  SEL R3, R3, RZ, P4 ;  /* 0x000000ff03037207 */ /* 0x002fca0002000000 */
[----:B------:R-:W-:-:S05]  /*0560*/  IMAD.IADD R3, R3, 0x1, R2 ;  /* 0x0000000103037824 */ /* 0x000fca00078e0202 */
[----:B------:R-:W1:Y:S02]  /*0570*/  SHFL.UP PT, R18, R3, 0x2, RZ ;  /* 0x0440000003127989 */ /* 0x000e6400000e00ff */
        /* <DEDUP_REMOVED lines=8> */
[----:B------:R1:W2:Y:S02]  /*0600*/  SHFL.UP PT, R20, R23, 0x10, RZ ;  /* 0x0600000017147989 */ /* 0x0002a400000e00ff */
.L_x_8:
[----:B--2---:R-:W-:-:S04]  /*0610*/  SEL R20, R20, RZ, P0 ;  /* 0x000000ff14147207 */ /* 0x004fc80000000000 */
[----:B------:R-:W-:-:S05]  /*0620*/  IADD3 R20, PT, PT, -R2, R20, R23 ;  /* 0x0000001402147210 */ /* 0x000fca0007ffe117 */
[----:B------:R2:W-:Y:S02]  /*0630*/  @!P5 STS [R11+UR6], R20 ;  /* 0x000000140b00d988 */ /* 0x0005e40008000806 */
.L_x_0:
[----:B------:R-:W-:Y:S05]  /*0640*/  WARPSYNC.ALL ;  /* 0x0000000000007948 */ /* 0x000fea0003800000 */
[----:B------:R-:W-:Y:S01]  /*0650*/  BAR.SYNC.DEFER_BLOCKING 0x0 ;  /* 0x0000000000007b1d */ /* 0x000fe20000010000 */
[----:B------:R-:W-:Y:S01]  /*0660*/  VIADD R3, R15, 0xffffffff ;  /* 0xffffffff0f037836 */ /* 0x000fe20000000000 */
[----:B------:R-:W-:Y:S01]  /*0670*/  ISETP.NE.AND P0, PT, R21, RZ, PT ;  /* 0x000000ff1500720c */ /* 0x000fe20003f05270 */
[----:B------:R-:W-:Y:S01]  /*0680*/  IMAD.MOV.U32 R18, RZ, RZ, RZ ;  /* 0x000000ffff127224 */ /* 0x000fe200078e00ff */
[----:B------:R-:W-:Y:S02]  /*0690*/  ISETP.NE.AND P2, PT, R22, RZ, PT ;  /* 0x000000ff1600720c */ /* 0x000fe40003f45270 */
[----:B------:R-:W-:-:S02]  /*06a0*/  ISETP.NE.AND P1, PT, R4, R3, PT ;  /* 0x000000030400720c */ /* 0x000fc40003f25270 */
[----:B------:R-:W3:Y:S01]  /*06b0*/  S2UR UR8, SR_CgaCtaId ;  /* 0x00000000000879c3 */ /* 0x000ee20000008800 */
[----:B------:R-:W-:Y:S01]  /*06c0*/  UMOV UR7, 0x400 ;  /* 0x0000040000077882 */ /* 0x000fe20000000000 */
[----:B------:R-:W-:-:S09]  /*06d0*/  ISETP.NE.AND P3, PT, R4, RZ, PT ;  /* 0x000000ff0400720c */ /* 0x000fd20003f65270 */
[----:B------:R-:W-:Y:S04]  /*06e0*/  @!P1 LDS R2, [R12] ;  /* 0x000000000c029984 */ /* 0x000fe80000000800 */
[----:B------:R-:W4:Y:S01]  /*06f0*/  @!P1 LDS R19, [R13] ;  /* 0x000000000d139984 */ /* 0x000f220000000800 */
[----:B---3--:R-:W-:-:S03]  /*0700*/  ULEA UR7, UR8, UR7, 0x18 ;  /* 0x0000000708077291 */ /* 0x008fc6000f8ec0ff */
[----:B------:R-:W3:Y:S01]  /*0710*/  @!P0 LDS R18, [R13] ;  /* 0x000000000d128984 */ /* 0x000ee20000000800 */
[----:B------:R-:W-:-:S04]  /*0720*/  ISETP.NE.AND P0, PT, R16, RZ, PT ;  /* 0x000000ff1000720c */ /* 0x000fc80003f05270 */
[----:B------:R-:W-:Y:S01]  /*0730*/  ISETP.GE.U32.OR P0, PT, R4, R15, !P0 ;  /* 0x0000000f0400720c */ /* 0x000fe20004706470 */
[----:B----4-:R-:W-:-:S12]  /*0740*/  @!P1 IMAD.IADD R19, R19, 0x1, R2 ;  /* 0x0000000113139824 */ /* 0x010fd800078e0202 */
[----:B------:R-:W4:Y:S01]  /*0750*/  @!P0 LDC.64 R2, c[0x0][0x390] ;  /* 0x0000e400ff028b82 */ /* 0x000f220000000a00 */
[----:B---3--:R-:W-:Y:S01]  /*0760*/  IADD3 R18, PT, PT, R18, R17, -R16 ;  /* 0x0000001112127210 */ /* 0x008fe20007ffe810 */
[----:B------:R-:W-:Y:S06]  /*0770*/  @!P1 STS [UR7+0x100], R19 ;  /* 0x00010013ff009988 */ /* 0x000fec0008000807 */
[----:B------:R-:W-:Y:S01]  /*0780*/  BAR.SYNC.DEFER_BLOCKING 0x0 ;  /* 0x0000000000007b1d */ /* 0x000fe20000010000 */
[----:B------:R-:W-:-:S04]  /*0790*/  ISETP.GE.U32.AND P1, PT, R4, R15, PT ;  /* 0x0000000f0400720c */ /* 0x000fc80003f26070 */
[----:B------:R-:W-:-:S04]  /*07a0*/  SEL R15, R18, RZ, !P1 ;  /* 0x000000ff120f7207 */ /* 0x000fc80004800000 */
[----:B------:R-:W-:-:S05]  /*07b0*/  @!P0 IADD3 R15, PT, PT, R15, R6, R5 ;  /* 0x000000060f0f8210 */ /* 0x000fca0007ffe005 */
[----:B----4-:R-:W-:Y:S01]  /*07c0*/  @!P0 IMAD.WIDE.U32 R2, R15, 0x4, R2 ;  /* 0x000000040f028825 */ /* 0x010fe200078e0002 */
[----:B--2---:R-:W2:Y:S04]  /*07d0*/  LDS R20, [UR7+0x100] ;  /* 0x00010007ff147984 */ /* 0x004ea80008000800 */
[----:B------:R3:W-:Y:S01]  /*07e0*/  @!P0 STG.E desc[UR10][R2.64], R14 ;  /* 0x0000000e02008986 */ /* 0x0007e2000c10190a */
[----:B--2---:R-:W-:-:S05]  /*07f0*/  SEL R15, R20, RZ, !P3 ;  /* 0x000000ff140f7207 */ /* 0x004fca0005800000 */
[----:B------:R-:W-:Y:S01]  /*0800*/  IMAD.IADD R6, R15, 0x1, R6 ;  /* 0x000000010f067824 */ /* 0x000fe200078e0206 */
[----:B------:R-:W-:Y:S06]  /*0810*/  BAR.SYNC.DEFER_BLOCKING 0x0 ;  /* 0x0000000000007b1d */ /* 0x000fec0000010000 */
[----:B---3--:R-:W-:Y:S05]  /*0820*/  @!P2 BRA `(.L_x_2) ;  /* 0xfffffff80070a947 */ /* 0x008fea000383ffff */
[----:B------:R-:W-:-:S13]  /*0830*/  ISETP.NE.AND P0, PT, R4, RZ, PT ;  /* 0x000000ff0400720c */ /* 0x000fda0003f05270 */
[----:B------:R-:W-:Y:S05]  /*0840*/  @P0 EXIT ;  /* 0x000000000000094d */ /* 0x000fea0003800000 */
[----:B------:R-:W2:Y:S02]  /*0850*/  LDC.64 R2, c[0x0][0x3a0] ;  /* 0x0000e800ff027b82 */ /* 0x000ea40000000a00 */
[----:B--2---:R-:W-:-:S05]  /*0860*/  IMAD.WIDE.U32 R2, R0, 0x4, R2 ;  /* 0x0000000400027825 */ /* 0x004fca00078e0002 */
[----:B------:R-:W-:Y:S01]  /*0870*/  STG.E desc[UR10][R2.64], R6 ;  /* 0x0000000602007986 */ /* 0x000fe2000c10190a */
[----:B------:R-:W-:Y:S05]  /*0880*/  EXIT ;  /* 0x000000000000794d */ /* 0x000fea0003800000 */
.L_x_1:
[----:B-1----:R-:W-:Y:S02]  /*0890*/  IMAD.MOV.U32 R25, RZ, RZ, R2 ;  /* 0x000000ffff197224 */ /* 0x002fe400078e0002 */
[----:B------:R-:W-:Y:S02]  /*08a0*/  IMAD.MOV.U32 R26, RZ, RZ, 0x1 ;  /* 0x00000001ff1a7424 */ /* 0x000fe400078e00ff */
[----:B------:R-:W-:Y:S02]  /*08b0*/  IMAD.MOV.U32 R27, RZ, RZ, RZ ;  /* 0x000000ffff1b7224 */ /* 0x000fe400078e00ff */
[----:B------:R-:W-:-:S07]  /*08c0*/  IMAD.MOV.U32 R24, RZ, RZ, -0x1 ;  /* 0xffffffffff187424 */ /* 0x000fce00078e00ff */
[----:B0-----:R-:W-:Y:S05]  /*08d0*/  WARPSYNC.COLLECTIVE R24, `(.L_x_3) ;  /* 0x0000000018087348 */ /* 0x001fea0003c00000 */
[----:B------:R1:W2:Y:S02]  /*08e0*/  SHFL.UP P6, R20, R25, R26, R27 ;  /* 0x0400001a19147389 */ /* 0x0002a400000c001b */
[----:B012---:R-:W-:Y:S05]  /*08f0*/  ENDCOLLECTIVE ;  /* 0x000000000000791b */ /* 0x007fea0003800000 */
.L_x_3:
[----:B------:R-:W-:Y:S02]  /*0900*/  IMAD.MOV.U32 R26, RZ, RZ, 0x2 ;  /* 0x00000002ff1a7424 */ /* 0x000fe400078e00ff */
[----:B------:R-:W-:-:S05]  /*0910*/  IMAD.MOV.U32 R3, RZ, RZ, R20 ;  /* 0x000000ffff037224 */ /* 0x000fca00078e0014 */
[----:B------:R-:W-:-:S05]  /*0920*/  SEL R3, R3, RZ, P4 ;  /* 0x000000ff03037207 */ /* 0x000fca0002000000 */
[----:B------:R-:W-:-:S04]  /*0930*/  IMAD.IADD R3, R3, 0x1, R2 ;  /* 0x0000000103037824 */ /* 0x000fc800078e0202 */
[----:B------:R-:W-:-:S07]  /*0940*/  IMAD.MOV.U32 R25, RZ, RZ, R3 ;  /* 0x000000ffff197224 */ /* 0x000fce00078e0003 */
[----:B------:R-:W-:Y:S05]  /*0950*/  WARPSYNC.COLLECTIVE R24, `(.L_x_4) ;  /* 0x0000000018087348 */ /* 0x000fea0003c00000 */
[----:B------:R0:W1:Y:S02]  /*0960*/  SHFL.UP P6, R20, R25, R26, R27 ;  /* 0x0400001a19147389 */ /* 0x00006400000c001b */
[----:B01----:R-:W-:Y:S05]  /*0970*/  ENDCOLLECTIVE ;  /* 0x000000000000791b */ /* 0x003fea0003800000 */
.L_x_4:
        /* <DEDUP_REMOVED lines=8> */
.L_x_5:
        /* <DEDUP_REMOVED lines=8> */
.L_x_6:
[----:B------:R-:W-:Y:S01]  /*0a80*/  IMAD.MOV.U32 R26, RZ, RZ, 0x10 ;  /* 0x00000010ff1a7424 */ /* 0x000fe200078e00ff */
[----:B------:R-:W-:-:S05]  /*0a90*/  SEL R20, R20, RZ, P1 ;  /* 0x000000ff14147207 */ /* 0x000fca0000800000 */
[----:B------:R-:W-:-:S04]  /*0aa0*/  IMAD.IADD R23, R19, 0x1, R20 ;  /* 0x0000000113177824 */ /* 0x000fc800078e0214 */
[----:B------:R-:W-:-:S07]  /*0ab0*/  IMAD.MOV.U32 R25, RZ, RZ, R23 ;  /* 0x000000ffff197224 */ /* 0x000fce00078e0017 */
[----:B------:R-:W-:Y:S05]  /*0ac0*/  WARPSYNC.COLLECTIVE R24, `(.L_x_7) ;  /* 0x0000000018087348 */ /* 0x000fea0003c00000 */
[----:B------:R0:W1:Y:S02]  /*0ad0*/  SHFL.UP P6, R20, R25, R26, R27 ;  /* 0x0400001a19147389 */ /* 0x00006400000c001b */
[----:B01----:R-:W-:Y:S05]  /*0ae0*/  ENDCOLLECTIVE ;  /* 0x000000000000791b */ /* 0x003fea0003800000 */
.L_x_7:
[----:B------:R-:W-:Y:S05]  /*0af0*/  BRA `(.L_x_8) ;  /* 0xfffffff800c47947 */ /* 0x000fea000383ffff */
.L_x_9:
[----:B------:R-:W-:-:S00]  /*0b00*/  BRA `(.L_x_9) ;  /* 0xfffffffc00fc7947 */ /* 0x000fc0000383ffff */
[----:B------:R-:W-:-:S00]  /*0b10*/  NOP ;  /* 0x0000000000007918 */ /* 0x000fc00000000000 */
        /* <DEDUP_REMOVED lines=14> */
.L_x_10:


//--------------------- .nv.shared._Z27collectZeroIndicesSharedMemPKiiPiS1_S1_ --------------------------
	.section	.nv.shared._Z27collectZeroIndicesSharedMemPKiiPiS1_S1_,"aw",@nobits
	.sectionflags	@""
	.align	4
.nv.shared._Z27collectZeroIndicesSharedMemPKiiPiS1_S1_:
	.zero		1284


//--------------------- .nv.shared.reserved.0     --------------------------
	.section	.nv.shared.reserved.0,"aw",@nobits
	.weak		__nv_reservedSMEM_offset_0_alias
	.size		__nv_reservedSMEM_offset_0_alias, 0, 64
	.other		__nv_reservedSMEM_offset_0_alias,@"STO_CUDA_RESERVED_SHARED STV_DEFAULT"
__nv_reservedSMEM_offset_0_alias:
	.zero		0
	.zero		64


//--------------------- .nv.constant0._Z27collectZeroIndicesSharedMemPKiiPiS1_S1_ --------------------------
	.section	.nv.constant0._Z27collectZeroIndicesSharedMemPKiiPiS1_S1_,"a",@progbits
	.sectionflags	@""
	.align	4
.nv.constant0._Z27collectZeroIndicesSharedMemPKiiPiS1_S1_:
	.zero		936


//--------------------- SYMBOLS --------------------------

	.type		.nv.reservedSmem.offset0,@object
	.size		.nv.reservedSmem.offset0,0x4
	.type		.nv.reservedSmem.cap,@object
	.size		.nv.reservedSmem.cap,0x4
